//
// Generated by NVIDIA NVVM Compiler
//
// Compiler Build ID: CL-36424714
// Cuda compilation tools, release 13.0, V13.0.88
// Based on NVVM 20.0.0
//

.version 9.0
.target sm_100
.address_size 64

	// .globl	_Z10reduction3PiS_
// _ZZ10reduction3PiS_E7s_idata has been demoted

.visible .entry _Z10reduction3PiS_(
	.param .u64 .ptr .align 1 _Z10reduction3PiS__param_0,
	.param .u64 .ptr .align 1 _Z10reduction3PiS__param_1
)
{
	.reg .pred 	%p<5>;
	.reg .b32 	%r<22>;
	.reg .b64 	%rd<9>;
	// demoted variable
	.shared .align 4 .b8 _ZZ10reduction3PiS_E7s_idata[1024];
	ld.param.u64 	%rd2, [_Z10reduction3PiS__param_0];
	ld.param.u64 	%rd1, [_Z10reduction3PiS__param_1];
	cvta.to.global.u64 	%rd3, %rd2;
	mov.u32 	%r1, %ctaid.x;
	mov.u32 	%r2, %ntid.x;
	mov.u32 	%r3, %tid.x;
	mad.lo.s32 	%r8, %r1, %r2, %r3;
	mul.wide.s32 	%rd4, %r8, 4;
	add.s64 	%rd5, %rd3, %rd4;
	ld.global.u32 	%r9, [%rd5];
	shl.b32 	%r10, %r3, 2;
	mov.u32 	%r11, _ZZ10reduction3PiS_E7s_idata;
	add.s32 	%r4, %r11, %r10;
	st.volatile.shared.u32 	[%r4], %r9;
	setp.lt.u32 	%p1, %r2, 2;
	@%p1 bra 	$L__BB0_5;
	shr.u32 	%r5, %r2, 1;
	mov.b32 	%r21, 1;
$L__BB0_2:
	shl.b32 	%r7, %r21, 1;
	add.s32 	%r13, %r7, -1;
	and.b32  	%r14, %r13, %r3;
	setp.ne.s32 	%p2, %r14, 0;
	@%p2 bra 	$L__BB0_4;
	ld.volatile.shared.u32 	%r15, [%r4];
	shl.b32 	%r16, %r21, 2;
	add.s32 	%r17, %r4, %r16;
	ld.volatile.shared.u32 	%r18, [%r17];
	add.s32 	%r19, %r18, %r15;
	st.volatile.shared.u32 	[%r4], %r19;
$L__BB0_4:
	bar.sync 	0;
	setp.le.u32 	%p3, %r7, %r5;
	mov.u32 	%r21, %r7;
	@%p3 bra 	$L__BB0_2;
$L__BB0_5:
	setp.ne.s32 	%p4, %r3, 0;
	@%p4 bra 	$L__BB0_7;
	ld.volatile.shared.u32 	%r20, [_ZZ10reduction3PiS_E7s_idata];
	cvta.to.global.u64 	%rd6, %rd1;
	mul.wide.u32 	%rd7, %r1, 4;
	add.s64 	%rd8, %rd6, %rd7;
	st.global.u32 	[%rd8], %r20;
$L__BB0_7:
	ret;

}


// ===== COMPILED SASS (sm_100) =====

	.target	sm_100

	.elftype	@"ET_EXEC"


//--------------------- .note.nv.tkinfo           --------------------------
	.section	.note.nv.tkinfo,"",@"SHT_NOTE"
	.sectionflags	@"SHF_NOTE_NV_TKINFO"
	.tkinfo
        /*0018*/ 	.word	0x00000002
        /*0030*/ 	.string	""
        /*0030*/ 	.string	"ptxas"
        /*0030*/ 	.string	"Cuda compilation tools, release 13.0, V13.0.88"
        /*0030*/ 	.string	"Build cuda_13.0.r13.0/compiler.36424714_0"
        /*0030*/ 	.string	"-arch sm_100 -m 64 "



//--------------------- .note.nv.cuinfo           --------------------------
	.section	.note.nv.cuinfo,"",@"SHT_NOTE"
	.sectionflags	@"SHF_NOTE_NV_CUINFO"
        /*0018*/ 	.short	0x0002
        /*001a*/ 	.short	0x0064
        /*001c*/ 	.short	0x0082
	.zero		2


//--------------------- .nv.info                  --------------------------
	.section	.nv.info,"",@"SHT_CUDA_INFO"
	.align	4


	//----- nvinfo : EIATTR_REGCOUNT
	.align		4
        /*0000*/ 	.byte	0x04, 0x2f
        /*0002*/ 	.short	(.L_1 - .L_0)
	.align		4
.L_0:
        /*0004*/ 	.word	index@(_Z10reduction3PiS_)
        /*0008*/ 	.word	0x0000000b


	//----- nvinfo : EIATTR_FRAME_SIZE
	.align		4
.L_1:
        /*000c*/ 	.byte	0x04, 0x11
        /*000e*/ 	.short	(.L_3 - .L_2)
	.align		4
.L_2:
        /*0010*/ 	.word	index@(_Z10reduction3PiS_)
        /*0014*/ 	.word	0x00000000


	//----- nvinfo : EIATTR_MIN_STACK_SIZE
	.align		4
.L_3:
        /*0018*/ 	.byte	0x04, 0x12
        /*001a*/ 	.short	(.L_5 - .L_4)
	.align		4
.L_4:
        /*001c*/ 	.word	index@(_Z10reduction3PiS_)
        /*0020*/ 	.word	0x00000000
.L_5:


//--------------------- .nv.compat                --------------------------
	.section	.nv.compat,"",@"SHT_CUDA_COMPAT_INFO"
	.align	4
        /*0000*/ 	.byte	0x02, 0x09, 0x00, 0x00, 0x02, 0x02, 0x01, 0x00, 0x02, 0x05, 0x05, 0x00, 0x03, 0x07, 0x01, 0x01
        /*0010*/ 	.byte	0x02, 0x03, 0x00, 0x00, 0x02, 0x06, 0x01, 0x00, 0x04, 0x0b, 0x08, 0x00, 0x09, 0x00, 0x00, 0x00
        /*0020*/ 	.byte	0x00, 0x00, 0x00, 0x00


//--------------------- .nv.info._Z10reduction3PiS_ --------------------------
	.section	.nv.info._Z10reduction3PiS_,"",@"SHT_CUDA_INFO"
	.sectionflags	@""
	.align	4


	//----- nvinfo : EIATTR_CUDA_API_VERSION
	.align		4
        /*0000*/ 	.byte	0x04, 0x37
        /*0002*/ 	.short	(.L_7 - .L_6)
.L_6:
        /*0004*/ 	.word	0x00000082


	//----- nvinfo : EIATTR_KPARAM_INFO
	.align		4
.L_7:
        /*0008*/ 	.byte	0x04, 0x17
        /*000a*/ 	.short	(.L_9 - .L_8)
.L_8:
        /*000c*/ 	.word	0x00000000
        /*0010*/ 	.short	0x0001
        /*0012*/ 	.short	0x0008
        /*0014*/ 	.byte	0x00, 0xf5, 0x21, 0x00


	//----- nvinfo : EIATTR_KPARAM_INFO
	.align		4
.L_9:
        /*0018*/ 	.byte	0x04, 0x17
        /*001a*/ 	.short	(.L_11 - .L_10)
.L_10:
        /*001c*/ 	.word	0x00000000
        /*0020*/ 	.short	0x0000
        /*0022*/ 	.short	0x0000
        /*0024*/ 	.byte	0x00, 0xf5, 0x21, 0x00


	//----- nvinfo : EIATTR_SPARSE_MMA_MASK
	.align		4
.L_11:
        /*0028*/ 	.byte	0x03, 0x50
        /*002a*/ 	.short	0x0000


	//----- nvinfo : EIATTR_MAXREG_COUNT
	.align		4
        /*002c*/ 	.byte	0x03, 0x1b
        /*002e*/ 	.short	0x00ff


	//----- nvinfo : EIATTR_NUM_BARRIERS
	.align		4
        /*0030*/ 	.byte	0x02, 0x4c
        /*0032*/ 	.byte	0x01
	.zero		1


	//----- nvinfo : EIATTR_MERCURY_ISA_VERSION
	.align		4
        /*0034*/ 	.byte	0x03, 0x5f
        /*0036*/ 	.short	0x0101


	//----- nvinfo : EIATTR_VRC_CTA_INIT_COUNT
	.align		4
        /*0038*/ 	.byte	0x02, 0x4a
	.zero		1
	.zero		1


	//----- nvinfo : EIATTR_EXIT_INSTR_OFFSETS
	.align		4
        /*003c*/ 	.byte	0x04, 0x1c
        /*003e*/ 	.short	(.L_13 - .L_12)


	//   ....[0]....
.L_12:
        /*0040*/ 	.word	0x000001f0


	//   ....[1]....
        /*0044*/ 	.word	0x00000270


	//----- nvinfo : EIATTR_CBANK_PARAM_SIZE
	.align		4
.L_13:
        /*0048*/ 	.byte	0x03, 0x19
        /*004a*/ 	.short	0x0010


	//----- nvinfo : EIATTR_PARAM_CBANK
	.align		4
        /*004c*/ 	.byte	0x04, 0x0a
        /*004e*/ 	.short	(.L_15 - .L_14)
	.align		4
.L_14:
        /*0050*/ 	.word	index@(.nv.constant0._Z10reduction3PiS_)
        /*0054*/ 	.short	0x0380
        /*0056*/ 	.short	0x0010


	//----- nvinfo : EIATTR_SW_WAR
	.align		4
.L_15:
        /*0058*/ 	.byte	0x04, 0x36
        /*005a*/ 	.short	(.L_17 - .L_16)
.L_16:
        /*005c*/ 	.word	0x00000008
.L_17:


//--------------------- .nv.callgraph             --------------------------
	.section	.nv.callgraph,"",@"SHT_CUDA_CALLGRAPH"
	.align	4
	.sectionentsize	8
	.align		4
        /*0000*/ 	.word	0x00000000
	.align		4
        /*0004*/ 	.word	0xffffffff
	.align		4
        /*0008*/ 	.word	0x00000000
	.align		4
        /*000c*/ 	.word	0xfffffffe
	.align		4
        /*0010*/ 	.word	0x00000000
	.align		4
        /*0014*/ 	.word	0xfffffffd
	.align		4
        /*0018*/ 	.word	0x00000000
	.align		4
        /*001c*/ 	.word	0xfffffffc


//--------------------- .text._Z10reduction3PiS_  --------------------------
	.section	.text._Z10reduction3PiS_,"ax",@progbits
	.align	128
        .global         _Z10reduction3PiS_
        .type           _Z10reduction3PiS_,@function
        .size           _Z10reduction3PiS_,(.L_x_3 - _Z10reduction3PiS_)
        .other          _Z10reduction3PiS_,@"STO_CUDA_ENTRY STV_DEFAULT"
_Z10reduction3PiS_:
.text._Z10reduction3PiS_:
[----:B------:R-:W-:Y:S01]  /*0000*/  LDC R1, c[0x0][0x37c] ;  /* 0x0000df00ff017b82 */ /* 0x000fe20000000800 */
[----:B------:R-:W0:Y:S07]  /*0010*/  S2R R7, SR_CTAID.X ;  /* 0x0000000000077919 */ /* 0x000e2e0000002500 */
[----:B------:R-:W1:Y:S01]  /*0020*/  LDC.64 R2, c[0x0][0x380] ;  /* 0x0000e000ff027b82 */ /* 0x000e620000000a00 */
[----:B------:R-:W0:Y:S01]  /*0030*/  LDCU UR6, c[0x0][0x360] ;  /* 0x00006c00ff0677ac */ /* 0x000e220008000800 */
[----:B------:R-:W0:Y:S01]  /*0040*/  S2R R6, SR_TID.X ;  /* 0x0000000000067919 */ /* 0x000e220000002100 */
[----:B------:R-:W2:Y:S01]  /*0050*/  LDCU.64 UR8, c[0x0][0x358] ;  /* 0x00006b00ff0877ac */ /* 0x000ea20008000a00 */
[----:B0-----:R-:W-:-:S04]  /*0060*/  IMAD R5, R7, UR6, R6 ;  /* 0x0000000607057c24 */ /* 0x001fc8000f8e0206 */
[----:B-1----:R-:W-:-:S06]  /*0070*/  IMAD.WIDE R2, R5, 0x4, R2 ;  /* 0x0000000405027825 */ /* 0x002fcc00078e0202 */
[----:B--2---:R-:W2:Y:S01]  /*0080*/  LDG.E R2, desc[UR8][R2.64] ;  /* 0x0000000802027981 */ /* 0x004ea2000c1e1900 */
[----:B------:R-:W0:Y:S01]  /*0090*/  S2UR UR5, SR_CgaCtaId ;  /* 0x00000000000579c3 */ /* 0x000e220000008800 */
[----:B------:R-:W-:Y:S01]  /*00a0*/  UMOV UR4, 0x400 ;  /* 0x0000040000047882 */ /* 0x000fe20000000000 */
[----:B------:R-:W-:Y:S01]  /*00b0*/  UISETP.GE.U32.AND UP0, UPT, UR6, 0x2, UPT ;  /* 0x000000020600788c */ /* 0x000fe2000bf06070 */
[----:B------:R-:W-:Y:S01]  /*00c0*/  ISETP.NE.AND P0, PT, R6, RZ, PT ;  /* 0x000000ff0600720c */ /* 0x000fe20003f05270 */
[----:B0-----:R-:W-:-:S06]  /*00d0*/  ULEA UR4, UR5, UR4, 0x18 ;  /* 0x0000000405047291 */ /* 0x001fcc000f8ec0ff */
[----:B------:R-:W-:-:S05]  /*00e0*/  LEA R5, R6, UR4, 0x2 ;  /* 0x0000000406057c11 */ /* 0x000fca000f8e10ff */
[----:B--2---:R0:W-:Y:S01]  /*00f0*/  STS [R5], R2 ;  /* 0x0000000205007388 */ /* 0x0041e20000000800 */
[----:B------:R-:W-:Y:S05]  /*0100*/  BRA.U !UP0, `(.L_x_0) ;  /* 0x0000000108387547 */ /* 0x000fea000b800000 */
[----:B------:R-:W-:Y:S01]  /*0110*/  IMAD.MOV.U32 R0, RZ, RZ, 0x1 ;  /* 0x00000001ff007424 */ /* 0x000fe200078e00ff */
[----:B------:R-:W-:-:S12]  /*0120*/  USHF.R.U32.HI UR4, URZ, 0x1, UR6 ;  /* 0x00000001ff047899 */ /* 0x000fd80008011606 */
.L_x_1:
[----:B------:R-:W-:-:S05]  /*0130*/  IMAD.SHL.U32 R8, R0, 0x2, RZ ;  /* 0x0000000200087824 */ /* 0x000fca00078e00ff */
[----:B0-----:R-:W-:-:S04]  /*0140*/  IADD3 R2, PT, PT, R8, -0x1, RZ ;  /* 0xffffffff08027810 */ /* 0x001fc80007ffe0ff */
[----:B------:R-:W-:-:S13]  /*0150*/  LOP3.LUT P1, RZ, R2, R6, RZ, 0xc0, !PT ;  /* 0x0000000602ff7212 */ /* 0x000fda000782c0ff */
[----:B------:R-:W-:Y:S02]  /*0160*/  @!P1 IMAD R2, R0, 0x4, R5 ;  /* 0x0000000400029824 */ /* 0x000fe400078e0205 */
[----:B------:R-:W-:Y:S04]  /*0170*/  @!P1 LDS R0, [R5] ;  /* 0x0000000005009984 */ /* 0x000fe80000000800 */
[----:B------:R-:W0:Y:S02]  /*0180*/  @!P1 LDS R3, [R2] ;  /* 0x0000000002039984 */ /* 0x000e240000000800 */
[----:B0-----:R-:W-:Y:S02]  /*0190*/  @!P1 IADD3 R4, PT, PT, R0, R3, RZ ;  /* 0x0000000300049210 */ /* 0x001fe40007ffe0ff */
[----:B------:R-:W-:-:S03]  /*01a0*/  MOV R0, R8 ;  /* 0x0000000800007202 */ /* 0x000fc60000000f00 */
[----:B------:R1:W-:Y:S01]  /*01b0*/  @!P1 STS [R5], R4 ;  /* 0x0000000405009388 */ /* 0x0003e20000000800 */
[----:B------:R-:W-:Y:S01]  /*01c0*/  BAR.SYNC.DEFER_BLOCKING 0x0 ;  /* 0x0000000000007b1d */ /* 0x000fe20000010000 */
[----:B------:R-:W-:-:S13]  /*01d0*/  ISETP.GT.U32.AND P1, PT, R8, UR4, PT ;  /* 0x0000000408007c0c */ /* 0x000fda000bf24070 */
[----:B-1----:R-:W-:Y:S05]  /*01e0*/  @!P1 BRA `(.L_x_1) ;  /* 0xfffffffc00d09947 */ /* 0x002fea000383ffff */
.L_x_0:
[----:B------:R-:W-:Y:S05]  /*01f0*/  @P0 EXIT ;  /* 0x000000000000094d */ /* 0x000fea0003800000 */
[----:B------:R-:W1:Y:S01]  /*0200*/  S2UR UR5, SR_CgaCtaId ;  /* 0x00000000000579c3 */ /* 0x000e620000008800 */
[----:B------:R-:W-:-:S07]  /*0210*/  UMOV UR4, 0x400 ;  /* 0x0000040000047882 */ /* 0x000fce0000000000 */
[----:B0-----:R-:W0:Y:S01]  /*0220*/  LDC.64 R2, c[0x0][0x388] ;  /* 0x0000e200ff027b82 */ /* 0x001e220000000a00 */
[----:B-1----:R-:W-:Y:S01]  /*0230*/  ULEA UR4, UR5, UR4, 0x18 ;  /* 0x0000000405047291 */ /* 0x002fe2000f8ec0ff */
[----:B0-----:R-:W-:-:S08]  /*0240*/  IMAD.WIDE.U32 R2, R7, 0x4, R2 ;  /* 0x0000000407027825 */ /* 0x001fd000078e0002 */
[----:B------:R-:W0:Y:S04]  /*0250*/  LDS R5, [UR4] ;  /* 0x00000004ff057984 */ /* 0x000e280008000800 */
[----:B0-----:R-:W-:Y:S01]  /*0260*/  STG.E desc[UR8][R2.64], R5 ;  /* 0x0000000502007986 */ /* 0x001fe2000c101908 */
[----:B------:R-:W-:Y:S05]  /*0270*/  EXIT ;  /* 0x000000000000794d */ /* 0x000fea0003800000 */
.L_x_2:
[----:B------:R-:W-:-:S00]  /*0280*/  BRA `(.L_x_2) ;  /* 0xfffffffc00fc7947 */ /* 0x000fc0000383ffff */
[----:B------:R-:W-:-:S00]  /*0290*/  NOP ;  /* 0x0000000000007918 */ /* 0x000fc00000000000 */
        /* <DEDUP_REMOVED lines=14> */
.L_x_3:


//--------------------- .nv.shared._Z10reduction3PiS_ --------------------------
	.section	.nv.shared._Z10reduction3PiS_,"aw",@nobits
	.sectionflags	@""
	.align	4
.nv.shared._Z10reduction3PiS_:
	.zero		2048


//--------------------- .nv.shared.reserved.0     --------------------------
	.section	.nv.shared.reserved.0,"aw",@nobits
	.weak		__nv_reservedSMEM_offset_0_alias
	.size		__nv_reservedSMEM_offset_0_alias, 0, 64
	.other		__nv_reservedSMEM_offset_0_alias,@"STO_CUDA_RESERVED_SHARED STV_DEFAULT"
__nv_reservedSMEM_offset_0_alias:
	.zero		0
	.zero		64


//--------------------- .nv.constant0._Z10reduction3PiS_ --------------------------
	.section	.nv.constant0._Z10reduction3PiS_,"a",@progbits
	.sectionflags	@""
	.align	4
.nv.constant0._Z10reduction3PiS_:
	.zero		912


//--------------------- SYMBOLS --------------------------

	.type		.nv.reservedSmem.offset0,@object
	.size		.nv.reservedSmem.offset0,0x4
	.type		.nv.reservedSmem.cap,@object
	.size		.nv.reservedSmem.cap,0x4
